	.headerflags	@"EF_CUDA_TEXMODE_UNIFIED EF_CUDA_64BIT_ADDRESS EF_CUDA_ACCELERATORS EF_CUDA_SM90 EF_CUDA_VIRTUAL_SM(EF_CUDA_SM90)"
	.elftype	@"ET_EXEC"


//--------------------- .nv.info                  --------------------------
	.section	.nv.info,"",@"SHT_CUDA_INFO"
	.align	4


	//----- nvinfo : EIATTR_REGCOUNT
	.align		4
        /*0000*/ 	.byte	0x04, 0x2f
        /*0002*/ 	.short	(.L_1 - .L_0)
	.align		4
.L_0:
        /*0004*/ 	.word	index@(triton_poi_fused_convolution_div_max_pool2d_with_indices_relu_sub_31)
        /*0008*/ 	.word	0x00000020


	//----- nvinfo : EIATTR_MIN_STACK_SIZE
	.align		4
.L_1:
        /*000c*/ 	.byte	0x04, 0x12
        /*000e*/ 	.short	(.L_3 - .L_2)
	.align		4
.L_2:
        /*0010*/ 	.word	index@(triton_poi_fused_convolution_div_max_pool2d_with_indices_relu_sub_31)
        /*0014*/ 	.word	0x00000000


	//----- nvinfo : EIATTR_FRAME_SIZE
	.align		4
.L_3:
        /*0018*/ 	.byte	0x04, 0x11
        /*001a*/ 	.short	(.L_5 - .L_4)
	.align		4
.L_4:
        /*001c*/ 	.word	index@(triton_poi_fused_convolution_div_max_pool2d_with_indices_relu_sub_31)
        /*0020*/ 	.word	0x00000000


	//----- nvinfo : EIATTR_MIN_STACK_SIZE
	.align		4
.L_5:
        /*0024*/ 	.byte	0x04, 0x12
        /*0026*/ 	.short	(.L_7 - .L_6)
	.align		4
.L_6:
        /*0028*/ 	.word	index@(triton_poi_fused_convolution_div_max_pool2d_with_indices_relu_sub_31)
        /*002c*/ 	.word	0x00000000
.L_7:


//--------------------- .nv.info.triton_poi_fused_convolution_div_max_pool2d_with_indices_relu_sub_31 --------------------------
	.section	.nv.info.triton_poi_fused_convolution_div_max_pool2d_with_indices_relu_sub_31,"",@"SHT_CUDA_INFO"
	.sectionflags	@""
	.align	4


	//----- nvinfo : EIATTR_CUDA_API_VERSION
	.align		4
        /*0000*/ 	.byte	0x04, 0x37
        /*0002*/ 	.short	(.L_9 - .L_8)
.L_8:
        /*0004*/ 	.word	0x0000007c


	//----- nvinfo : EIATTR_KPARAM_INFO
	.align		4
.L_9:
        /*0008*/ 	.byte	0x04, 0x17
        /*000a*/ 	.short	(.L_11 - .L_10)
.L_10:
        /*000c*/ 	.word	0x00000000
        /*0010*/ 	.short	0x0004
        /*0012*/ 	.short	0x001c
        /*0014*/ 	.byte	0x00, 0xf0, 0x11, 0x00


	//----- nvinfo : EIATTR_KPARAM_INFO
	.align		4
.L_11:
        /*0018*/ 	.byte	0x04, 0x17
        /*001a*/ 	.short	(.L_13 - .L_12)
.L_12:
        /*001c*/ 	.word	0x00000000
        /*0020*/ 	.short	0x0003
        /*0022*/ 	.short	0x0018
        /*0024*/ 	.byte	0x00, 0xf0, 0x11, 0x00


	//----- nvinfo : EIATTR_KPARAM_INFO
	.align		4
.L_13:
        /*0028*/ 	.byte	0x04, 0x17
        /*002a*/ 	.short	(.L_15 - .L_14)
.L_14:
        /*002c*/ 	.word	0x00000000
        /*0030*/ 	.short	0x0002
        /*0032*/ 	.short	0x0010
        /*0034*/ 	.byte	0x00, 0xf4, 0x21, 0x00


	//----- nvinfo : EIATTR_KPARAM_INFO
	.align		4
.L_15:
        /*0038*/ 	.byte	0x04, 0x17
        /*003a*/ 	.short	(.L_17 - .L_16)
.L_16:
        /*003c*/ 	.word	0x00000000
        /*0040*/ 	.short	0x0001
        /*0042*/ 	.short	0x0008
        /*0044*/ 	.byte	0x00, 0xf4, 0x21, 0x00


	//----- nvinfo : EIATTR_KPARAM_INFO
	.align		4
.L_17:
        /*0048*/ 	.byte	0x04, 0x17
        /*004a*/ 	.short	(.L_19 - .L_18)
.L_18:
        /*004c*/ 	.word	0x00000000
        /*0050*/ 	.short	0x0000
        /*0052*/ 	.short	0x0000
        /*0054*/ 	.byte	0x00, 0xf4, 0x21, 0x00


	//----- nvinfo : EIATTR_SPARSE_MMA_MASK
	.align		4
.L_19:
        /*0058*/ 	.byte	0x03, 0x50
        /*005a*/ 	.short	0x0000


	//----- nvinfo : EIATTR_MAXREG_COUNT
	.align		4
        /*005c*/ 	.byte	0x03, 0x1b
        /*005e*/ 	.short	0x00ff


	//----- nvinfo : EIATTR_EXIT_INSTR_OFFSETS
	.align		4
        /*0060*/ 	.byte	0x04, 0x1c
        /*0062*/ 	.short	(.L_21 - .L_20)


	//   ....[0]....
.L_20:
        /*0064*/ 	.word	0x00000780


	//----- nvinfo : EIATTR_REQNTID
	.align		4
.L_21:
        /*0068*/ 	.byte	0x04, 0x10
        /*006a*/ 	.short	(.L_23 - .L_22)
.L_22:
        /*006c*/ 	.word	0x00000080
        /*0070*/ 	.word	0x00000001
        /*0074*/ 	.word	0x00000001


	//----- nvinfo : EIATTR_CBANK_PARAM_SIZE
	.align		4
.L_23:
        /*0078*/ 	.byte	0x03, 0x19
        /*007a*/ 	.short	0x0020


	//----- nvinfo : EIATTR_PARAM_CBANK
	.align		4
        /*007c*/ 	.byte	0x04, 0x0a
        /*007e*/ 	.short	(.L_25 - .L_24)
	.align		4
.L_24:
        /*0080*/ 	.word	index@(.nv.constant0.triton_poi_fused_convolution_div_max_pool2d_with_indices_relu_sub_31)
        /*0084*/ 	.short	0x0210
        /*0086*/ 	.short	0x0020


	//----- nvinfo : EIATTR_SW_WAR
	.align		4
.L_25:
        /*0088*/ 	.byte	0x04, 0x36
        /*008a*/ 	.short	(.L_27 - .L_26)
.L_26:
        /*008c*/ 	.word	0x00000008
.L_27:


//--------------------- .nv.callgraph             --------------------------
	.section	.nv.callgraph,"",@"SHT_CUDA_CALLGRAPH"
	.align	4
	.sectionentsize	8
	.align		4
        /*0000*/ 	.word	0x00000000
	.align		4
        /*0004*/ 	.word	0xffffffff
	.align		4
        /*0008*/ 	.word	0x00000000
	.align		4
        /*000c*/ 	.word	0xfffffffe
	.align		4
        /*0010*/ 	.word	0x00000000
	.align		4
        /*0014*/ 	.word	0xfffffffd
	.align		4
        /*0018*/ 	.word	0x00000000
	.align		4
        /*001c*/ 	.word	0xfffffffc


//--------------------- .text.triton_poi_fused_convolution_div_max_pool2d_with_indices_relu_sub_31 --------------------------
	.section	.text.triton_poi_fused_convolution_div_max_pool2d_with_indices_relu_sub_31,"ax",@progbits
	.sectionflags	@"SHF_BARRIERS=1"
	.align	128
        .global         triton_poi_fused_convolution_div_max_pool2d_with_indices_relu_sub_31
        .type           triton_poi_fused_convolution_div_max_pool2d_with_indices_relu_sub_31,@function
        .size           triton_poi_fused_convolution_div_max_pool2d_with_indices_relu_sub_31,(.L_x_1 - triton_poi_fused_convolution_div_max_pool2d_with_indices_relu_sub_31)
        .other          triton_poi_fused_convolution_div_max_pool2d_with_indices_relu_sub_31,@"STO_CUDA_ENTRY STV_DEFAULT"
triton_poi_fused_convolution_div_max_pool2d_with_indices_relu_sub_31:
.text.triton_poi_fused_convolution_div_max_pool2d_with_indices_relu_sub_31:
[----:B------:R-:W-:Y:S01]  /*0000*/  LDC R1, c[0x0][0x28] ;  /* 0x00000a00ff017b82 */ /* 0x000fe20000000800 */
[----:B------:R-:W1:Y:S07]  /*0010*/  S2R R0, SR_TID.X ;  /* 0x0000000000007919 */ /* 0x000e6e0000002100 */
[----:B------:R-:W2:Y:S01]  /*0020*/  LDC.64 R6, c[0x0][0x218] ;  /* 0x00008600ff067b82 */ /* 0x000ea20000000a00 */
[----:B------:R-:W-:Y:S01]  /*0030*/  ULDC.64 UR6, c[0x0][0x208] ;  /* 0x0000820000067ab9 */ /* 0x000fe20000000a00 */
[----:B------:R-:W3:Y:S01]  /*0040*/  S2R R3, SR_CTAID.Y ;  /* 0x0000000000037919 */ /* 0x000ee20000002600 */
[----:B------:R-:W4:Y:S01]  /*0050*/  S2R R4, SR_CTAID.X ;  /* 0x0000000000047919 */ /* 0x000f220000002500 */
[----:B-1----:R-:W-:-:S02]  /*0060*/  IMAD.SHL.U32 R2, R0, 0x4, RZ ;  /* 0x0000000400027824 */ /* 0x002fc400078e00ff */
[----:B---3--:R-:W-:-:S03]  /*0070*/  IMAD.SHL.U32 R5, R3, 0x400, RZ ;  /* 0x0000040003057824 */ /* 0x008fc600078e00ff */
[----:B------:R-:W-:Y:S02]  /*0080*/  LOP3.LUT R2, R2, 0x1fc, RZ, 0xc0, !PT ;  /* 0x000001fc02027812 */ /* 0x000fe400078ec0ff */
[----:B------:R-:W-:Y:S02]  /*0090*/  SHF.R.S32.HI R11, RZ, 0x15, R3 ;  /* 0x00000015ff0b7819 */ /* 0x000fe40000011403 */
[----:B------:R-:W-:Y:S02]  /*00a0*/  LOP3.LUT R8, R5, R2, RZ, 0xfc, !PT ;  /* 0x0000000205087212 */ /* 0x000fe400078efcff */
[----:B------:R-:W1:Y:S01]  /*00b0*/  LDC.64 R2, c[0x0][0x210] ;  /* 0x00008400ff027b82 */ /* 0x000e620000000a00 */
[----:B------:R-:W-:Y:S02]  /*00c0*/  SGXT R11, R11, 0x1 ;  /* 0x000000010b0b781a */ /* 0x000fe40000000200 */
[----:B------:R-:W-:Y:S02]  /*00d0*/  SHF.R.S32.HI R9, RZ, 0x1f, R8 ;  /* 0x0000001fff097819 */ /* 0x000fe40000011408 */
[----:B------:R-:W-:-:S02]  /*00e0*/  LEA.HI R10, R11, R8, RZ, 0x8 ;  /* 0x000000080b0a7211 */ /* 0x000fc400078f40ff */
[----:B------:R-:W-:Y:S02]  /*00f0*/  LEA.HI R9, R9, R8, RZ, 0x8 ;  /* 0x0000000809097211 */ /* 0x000fe400078f40ff */
[----:B------:R-:W-:Y:S02]  /*0100*/  LEA R10, R10, 0x800000, 0xe ;  /* 0x008000000a0a7811 */ /* 0x000fe400078e70ff */
[C---:B------:R-:W-:Y:S01]  /*0110*/  LOP3.LUT R11, R9.reuse, 0xffffff00, RZ, 0xc0, !PT ;  /* 0xffffff00090b7812 */ /* 0x040fe200078ec0ff */
[----:B------:R-:W-:Y:S01]  /*0120*/  IMAD.SHL.U32 R9, R9, 0x4000, RZ ;  /* 0x0000400009097824 */ /* 0x000fe200078e00ff */
[----:B------:R-:W-:-:S03]  /*0130*/  LOP3.LUT R13, R10, 0xffc00000, RZ, 0xc0, !PT ;  /* 0xffc000000a0d7812 */ /* 0x000fc600078ec0ff */
[----:B------:R-:W-:Y:S01]  /*0140*/  IMAD.IADD R11, R8, 0x1, -R11 ;  /* 0x00000001080b7824 */ /* 0x000fe200078e0a0b */
[----:B------:R-:W-:-:S03]  /*0150*/  LOP3.LUT R9, R9, 0xffc00000, RZ, 0xc0, !PT ;  /* 0xffc0000009097812 */ /* 0x000fc600078ec0ff */
[----:B----4-:R-:W-:Y:S02]  /*0160*/  IMAD R8, R4, 0x100, R11 ;  /* 0x0000010004087824 */ /* 0x010fe400078e020b */
[----:B--2---:R-:W-:-:S04]  /*0170*/  IMAD.WIDE R6, R11, 0x4, R6 ;  /* 0x000000040b067825 */ /* 0x004fc800078e0206 */
[C---:B------:R-:W-:Y:S01]  /*0180*/  IMAD.IADD R13, R8.reuse, 0x1, R13 ;  /* 0x00000001080d7824 */ /* 0x040fe200078e020d */
[----:B------:R2:W3:Y:S01]  /*0190*/  LDG.E.EL.128 R16, desc[UR6][R6.64] ;  /* 0x0000000606107981 */ /* 0x0004e2000c2e1d00 */
[----:B------:R-:W-:Y:S02]  /*01a0*/  IMAD.IADD R9, R8, 0x1, R9 ;  /* 0x0000000108097824 */ /* 0x000fe400078e0209 */
[----:B-1----:R-:W-:-:S04]  /*01b0*/  IMAD.WIDE R10, R13, 0x4, R2 ;  /* 0x000000040d0a7825 */ /* 0x002fc800078e0202 */
[----:B------:R-:W-:Y:S02]  /*01c0*/  IMAD.WIDE R12, R9, 0x4, R2 ;  /* 0x00000004090c7825 */ /* 0x000fe400078e0202 */
[----:B------:R-:W3:Y:S04]  /*01d0*/  LDG.E.EL.128 R8, desc[UR6][R10.64] ;  /* 0x000000060a087981 */ /* 0x000ee8000c2e1d00 */
[----:B------:R-:W4:Y:S01]  /*01e0*/  LDG.E.EL.128 R12, desc[UR6][R12.64] ;  /* 0x000000060c0c7981 */ /* 0x000f22000c2e1d00 */
[----:B------:R-:W1:Y:S01]  /*01f0*/  S2R R3, SR_TID.X ;  /* 0x0000000000037919 */ /* 0x000e620000002100 */
[----:B------:R-:W5:Y:S01]  /*0200*/  S2UR UR5, SR_CgaCtaId ;  /* 0x00000000000579c3 */ /* 0x000f620000008800 */
[----:B------:R-:W2:Y:S01]  /*0210*/  S2R R2, SR_TID.X ;  /* 0x0000000000027919 */ /* 0x000ea20000002100 */
[----:B------:R-:W-:-:S02]  /*0220*/  UMOV UR4, 0x400 ;  /* 0x0000040000047882 */ /* 0x000fc40000000000 */
[----:B-----5:R-:W-:Y:S01]  /*0230*/  UPRMT UR4, UR5, 0x654, UR4 ;  /* 0x0000065405047896 */ /* 0x020fe20008000004 */
[----:B-1----:R-:W-:-:S05]  /*0240*/  IMAD.SHL.U32 R3, R3, 0x4, RZ ;  /* 0x0000000403037824 */ /* 0x002fca00078e00ff */
[----:B------:R-:W-:-:S04]  /*0250*/  LOP3.LUT R3, R3, 0x1fc, RZ, 0xc0, !PT ;  /* 0x000001fc03037812 */ /* 0x000fc800078ec0ff */
[----:B--2---:R-:W-:Y:S02]  /*0260*/  LEA R7, R3, UR4, 0x3 ;  /* 0x0000000403077c11 */ /* 0x004fe4000f8e18ff */
[----:B------:R-:W-:-:S04]  /*0270*/  LOP3.LUT R6, R0, 0x7f, RZ, 0xc0, !PT ;  /* 0x0000007f00067812 */ /* 0x000fc800078ec0ff */
[----:B------:R-:W-:-:S04]  /*0280*/  LOP3.LUT R3, R6, 0x100, RZ, 0xfc, !PT ;  /* 0x0000010006037812 */ /* 0x000fc800078efcff */
[----:B------:R-:W-:Y:S02]  /*0290*/  LEA R22, R3, UR4, 0x3 ;  /* 0x0000000403167c11 */ /* 0x000fe4000f8e18ff */
[CC--:B---3--:R-:W-:Y:S01]  /*02a0*/  FSETP.GEU.AND P0, PT, R9.reuse, -R17.reuse, PT ;  /* 0x800000110900720b */ /* 0x0c8fe20003f0e000 */
[--C-:B------:R-:W-:Y:S01]  /*02b0*/  FADD R9, R9, R17.reuse ;  /* 0x0000001109097221 */ /* 0x100fe20000000000 */
[C---:B----4-:R-:W-:Y:S01]  /*02c0*/  FSETP.GEU.AND P6, PT, R13.reuse, -R17, PT ;  /* 0x800000110d00720b */ /* 0x050fe20003fce000 */
[----:B------:R-:W-:Y:S01]  /*02d0*/  FADD R17, R13, R17 ;  /* 0x000000110d117221 */ /* 0x000fe20000000000 */
[C---:B------:R-:W-:Y:S01]  /*02e0*/  FSETP.GEU.AND P2, PT, R14.reuse, -R18, PT ;  /* 0x800000120e00720b */ /* 0x040fe20003f4e000 */
[----:B------:R-:W-:Y:S01]  /*02f0*/  FADD R14, R14, R18 ;  /* 0x000000120e0e7221 */ /* 0x000fe20000000000 */
[C---:B------:R-:W-:Y:S01]  /*0300*/  FSETP.GEU.AND P4, PT, R15.reuse, -R19, PT ;  /* 0x800000130f00720b */ /* 0x040fe20003f8e000 */
[----:B------:R-:W-:Y:S01]  /*0310*/  FADD R15, R15, R19 ;  /* 0x000000130f0f7221 */ /* 0x000fe20000000000 */
[C---:B------:R-:W-:Y:S01]  /*0320*/  FSETP.GEU.AND P5, PT, R12.reuse, -R16, PT ;  /* 0x800000100c00720b */ /* 0x040fe20003fae000 */
[----:B------:R-:W-:Y:S01]  /*0330*/  FADD R12, R12, R16 ;  /* 0x000000100c0c7221 */ /* 0x000fe20000000000 */
[C---:B------:R-:W-:Y:S01]  /*0340*/  FSETP.GEU.AND P1, PT, R10.reuse, -R18, PT ;  /* 0x800000120a00720b */ /* 0x040fe20003f2e000 */
[----:B------:R-:W-:Y:S01]  /*0350*/  FADD R10, R10, R18 ;  /* 0x000000120a0a7221 */ /* 0x000fe20000000000 */
[----:B------:R-:W-:-:S02]  /*0360*/  FSEL R18, R17, RZ, P6 ;  /* 0x000000ff11127208 */ /* 0x000fc40003000000 */
[----:B------:R-:W-:Y:S02]  /*0370*/  FSEL R14, R14, RZ, P2 ;  /* 0x000000ff0e0e7208 */ /* 0x000fe40001000000 */
[----:B------:R-:W-:Y:S02]  /*0380*/  FSEL R20, R15, RZ, P4 ;  /* 0x000000ff0f147208 */ /* 0x000fe40002000000 */
[----:B------:R-:W-:Y:S01]  /*0390*/  FSEL R12, R12, RZ, P5 ;  /* 0x000000ff0c0c7208 */ /* 0x000fe20002800000 */
[----:B------:R-:W-:Y:S04]  /*03a0*/  STS [R7+0x8], R18 ;  /* 0x0000081207007388 */ /* 0x000fe80000000800 */
[----:B------:R1:W-:Y:S04]  /*03b0*/  STS [R7+0x10], R14 ;  /* 0x0000100e07007388 */ /* 0x0003e80000000800 */
[----:B------:R-:W-:Y:S04]  /*03c0*/  STS [R7+0x18], R20 ;  /* 0x0000181407007388 */ /* 0x000fe80000000800 */
[----:B------:R2:W-:Y:S01]  /*03d0*/  STS [R7], R12 ;  /* 0x0000000c07007388 */ /* 0x0005e20000000800 */
[----:B------:R-:W-:Y:S01]  /*03e0*/  BAR.SYNC.DEFER_BLOCKING 0x0 ;  /* 0x0000000000007b1d */ /* 0x000fe20000010000 */
[C---:B------:R-:W-:Y:S01]  /*03f0*/  FSETP.GEU.AND P6, PT, R8.reuse, -R16, PT ;  /* 0x800000100800720b */ /* 0x040fe20003fce000 */
[----:B------:R-:W-:Y:S01]  /*0400*/  FADD R16, R8, R16 ;  /* 0x0000001008107221 */ /* 0x000fe20000000000 */
[----:B0-----:R-:W-:-:S02]  /*0410*/  LOP3.LUT R15, R2, 0x7f, RZ, 0xc0, !PT ;  /* 0x0000007f020f7812 */ /* 0x001fc400078ec0ff */
[C---:B------:R-:W-:Y:S02]  /*0420*/  LOP3.LUT R2, R6.reuse, 0x80, RZ, 0xfc, !PT ;  /* 0x0000008006027812 */ /* 0x040fe400078efcff */
[----:B------:R-:W-:Y:S02]  /*0430*/  LOP3.LUT R8, R6, 0x180, RZ, 0xfc, !PT ;  /* 0x0000018006087812 */ /* 0x000fe400078efcff */
[----:B------:R-:W-:Y:S02]  /*0440*/  LEA R15, R15, UR4, 0x3 ;  /* 0x000000040f0f7c11 */ /* 0x000fe4000f8e18ff */
[----:B------:R-:W-:Y:S02]  /*0450*/  LEA R17, R2, UR4, 0x3 ;  /* 0x0000000402117c11 */ /* 0x000fe4000f8e18ff */
[----:B-1----:R-:W-:Y:S01]  /*0460*/  LEA R14, R8, UR4, 0x3 ;  /* 0x00000004080e7c11 */ /* 0x002fe2000f8e18ff */
[----:B------:R-:W0:Y:S01]  /*0470*/  LDC.64 R2, c[0x0][0x220] ;  /* 0x00008800ff027b82 */ /* 0x000e220000000a00 */
[C---:B------:R-:W-:Y:S01]  /*0480*/  FSETP.GEU.AND P3, PT, R11.reuse, -R19, PT ;  /* 0x800000130b00720b */ /* 0x040fe20003f6e000 */
[----:B------:R-:W-:-:S02]  /*0490*/  FADD R11, R11, R19 ;  /* 0x000000130b0b7221 */ /* 0x000fc40000000000 */
[----:B------:R-:W1:Y:S04]  /*04a0*/  LDS R19, [R15] ;  /* 0x000000000f137984 */ /* 0x000e680000000800 */
[----:B------:R-:W3:Y:S04]  /*04b0*/  LDS R21, [R17] ;  /* 0x0000000011157984 */ /* 0x000ee80000000800 */
[----:B------:R-:W4:Y:S04]  /*04c0*/  LDS R23, [R22] ;  /* 0x0000000016177984 */ /* 0x000f280000000800 */
[----:B------:R-:W5:Y:S01]  /*04d0*/  LDS R25, [R14] ;  /* 0x000000000e197984 */ /* 0x000f620000000800 */
[----:B------:R-:W-:Y:S01]  /*04e0*/  FSEL R8, R9, RZ, P0 ;  /* 0x000000ff09087208 */ /* 0x000fe20000000000 */
[----:B------:R-:W-:Y:S01]  /*04f0*/  BAR.SYNC.DEFER_BLOCKING 0x0 ;  /* 0x0000000000007b1d */ /* 0x000fe20000010000 */
[----:B------:R-:W-:-:S02]  /*0500*/  FSEL R10, R10, RZ, P1 ;  /* 0x000000ff0a0a7208 */ /* 0x000fc40000800000 */
[----:B--2---:R-:W-:Y:S02]  /*0510*/  FSEL R12, R11, RZ, P3 ;  /* 0x000000ff0b0c7208 */ /* 0x004fe40001800000 */
[----:B------:R-:W-:-:S05]  /*0520*/  FSEL R16, R16, RZ, P6 ;  /* 0x000000ff10107208 */ /* 0x000fca0003000000 */
[----:B------:R-:W-:Y:S04]  /*0530*/  STS [R7], R16 ;  /* 0x0000001007007388 */ /* 0x000fe80000000800 */
[----:B------:R-:W-:Y:S04]  /*0540*/  STS [R7+0x8], R8 ;  /* 0x0000080807007388 */ /* 0x000fe80000000800 */
[----:B------:R-:W-:Y:S04]  /*0550*/  STS [R7+0x10], R10 ;  /* 0x0000100a07007388 */ /* 0x000fe80000000800 */
[----:B------:R2:W-:Y:S01]  /*0560*/  STS [R7+0x18], R12 ;  /* 0x0000180c07007388 */ /* 0x0005e20000000800 */
[----:B------:R-:W-:Y:S01]  /*0570*/  BAR.SYNC.DEFER_BLOCKING 0x0 ;  /* 0x0000000000007b1d */ /* 0x000fe20000010000 */
[----:B------:R-:W-:-:S05]  /*0580*/  LOP3.LUT R9, R5, 0x7f, R0, 0xf8, !PT ;  /* 0x0000007f05097812 */ /* 0x000fca00078ef800 */
[----:B------:R0:W3:Y:S04]  /*0590*/  LDS R27, [R15] ;  /* 0x000000000f1b7984 */ /* 0x0000e80000000800 */
[----:B------:R-:W4:Y:S04]  /*05a0*/  LDS R29, [R17] ;  /* 0x00000000111d7984 */ /* 0x000f280000000800 */
[----:B------:R-:W5:Y:S04]  /*05b0*/  LDS R18, [R22] ;  /* 0x0000000016127984 */ /* 0x000f680000000800 */
[----:B------:R0:W5:Y:S01]  /*05c0*/  LDS R20, [R14] ;  /* 0x000000000e147984 */ /* 0x0001620000000800 */
[----:B------:R-:W-:-:S02]  /*05d0*/  LOP3.LUT R11, R5, 0x80, R6, 0xfe, !PT ;  /* 0x00000080050b7812 */ /* 0x000fc400078efe06 */
[----:B------:R-:W-:Y:S02]  /*05e0*/  LOP3.LUT R13, R5, 0x100, R6, 0xfe, !PT ;  /* 0x00000100050d7812 */ /* 0x000fe400078efe06 */
[----:B------:R-:W-:Y:S01]  /*05f0*/  LOP3.LUT R5, R5, 0x180, R6, 0xfe, !PT ;  /* 0x0000018005057812 */ /* 0x000fe200078efe06 */
[--C-:B------:R-:W-:Y:S02]  /*0600*/  IMAD R9, R9, 0x4000, R4.reuse ;  /* 0x0000400009097824 */ /* 0x100fe400078e0204 */
[--C-:B--2---:R-:W-:Y:S02]  /*0610*/  IMAD R7, R11, 0x4000, R4.reuse ;  /* 0x000040000b077824 */ /* 0x104fe400078e0204 */
[--C-:B------:R-:W-:Y:S02]  /*0620*/  IMAD R13, R13, 0x4000, R4.reuse ;  /* 0x000040000d0d7824 */ /* 0x100fe400078e0204 */
[----:B------:R-:W-:Y:S02]  /*0630*/  IMAD R11, R5, 0x4000, R4 ;  /* 0x00004000050b7824 */ /* 0x000fe400078e0204 */
[----:B0-----:R-:W-:-:S02]  /*0640*/  VIADD R15, R9, 0x800000 ;  /* 0x00800000090f7836 */ /* 0x001fc40000000000 */
[----:B------:R-:W-:-:S04]  /*0650*/  IMAD.WIDE R4, R9, 0x4, R2 ;  /* 0x0000000409047825 */ /* 0x000fc800078e0202 */
[C---:B------:R-:W-:Y:S02]  /*0660*/  VIADD R14, R9.reuse, 0xa00000 ;  /* 0x00a00000090e7836 */ /* 0x040fe40000000000 */
[C---:B------:R-:W-:Y:S02]  /*0670*/  VIADD R17, R9.reuse, 0xc00000 ;  /* 0x00c0000009117836 */ /* 0x040fe40000000000 */
[----:B------:R-:W-:Y:S02]  /*0680*/  VIADD R0, R9, 0xe00000 ;  /* 0x00e0000009007836 */ /* 0x000fe40000000000 */
[--C-:B------:R-:W-:Y:S01]  /*0690*/  IMAD.WIDE R6, R7, 0x4, R2.reuse ;  /* 0x0000000407067825 */ /* 0x100fe200078e0202 */
[----:B-1----:R-:W-:Y:S03]  /*06a0*/  STG.E desc[UR6][R4.64], R19 ;  /* 0x0000001304007986 */ /* 0x002fe6000c101906 */
[--C-:B------:R-:W-:Y:S01]  /*06b0*/  IMAD.WIDE R8, R13, 0x4, R2.reuse ;  /* 0x000000040d087825 */ /* 0x100fe200078e0202 */
[----:B---3--:R-:W-:Y:S03]  /*06c0*/  STG.E desc[UR6][R6.64], R21 ;  /* 0x0000001506007986 */ /* 0x008fe6000c101906 */
[--C-:B------:R-:W-:Y:S01]  /*06d0*/  IMAD.WIDE R10, R11, 0x4, R2.reuse ;  /* 0x000000040b0a7825 */ /* 0x100fe200078e0202 */
[----:B----4-:R-:W-:Y:S03]  /*06e0*/  STG.E desc[UR6][R8.64], R23 ;  /* 0x0000001708007986 */ /* 0x010fe6000c101906 */
[--C-:B------:R-:W-:Y:S01]  /*06f0*/  IMAD.WIDE R12, R15, 0x4, R2.reuse ;  /* 0x000000040f0c7825 */ /* 0x100fe200078e0202 */
[----:B-----5:R-:W-:Y:S03]  /*0700*/  STG.E desc[UR6][R10.64], R25 ;  /* 0x000000190a007986 */ /* 0x020fe6000c101906 */
[--C-:B------:R-:W-:Y:S01]  /*0710*/  IMAD.WIDE R14, R14, 0x4, R2.reuse ;  /* 0x000000040e0e7825 */ /* 0x100fe200078e0202 */
[----:B------:R-:W-:Y:S03]  /*0720*/  STG.E desc[UR6][R12.64], R27 ;  /* 0x0000001b0c007986 */ /* 0x000fe6000c101906 */
[--C-:B------:R-:W-:Y:S01]  /*0730*/  IMAD.WIDE R16, R17, 0x4, R2.reuse ;  /* 0x0000000411107825 */ /* 0x100fe200078e0202 */
[----:B------:R-:W-:Y:S03]  /*0740*/  STG.E desc[UR6][R14.64], R29 ;  /* 0x0000001d0e007986 */ /* 0x000fe6000c101906 */
[----:B------:R-:W-:Y:S01]  /*0750*/  IMAD.WIDE R2, R0, 0x4, R2 ;  /* 0x0000000400027825 */ /* 0x000fe200078e0202 */
[----:B------:R-:W-:Y:S04]  /*0760*/  STG.E desc[UR6][R16.64], R18 ;  /* 0x0000001210007986 */ /* 0x000fe8000c101906 */
[----:B------:R-:W-:Y:S01]  /*0770*/  STG.E desc[UR6][R2.64], R20 ;  /* 0x0000001402007986 */ /* 0x000fe2000c101906 */
[----:B------:R-:W-:Y:S05]  /*0780*/  EXIT ;  /* 0x000000000000794d */ /* 0x000fea0003800000 */
.L_x_0:
[----:B------:R-:W-:-:S00]  /*0790*/  BRA `(.L_x_0) ;  /* 0xfffffffc00fc7947 */ /* 0x000fc0000383ffff */
[----:B------:R-:W-:-:S00]  /*07a0*/  NOP ;  /* 0x0000000000007918 */ /* 0x000fc00000000000 */
        /* <DEDUP_REMOVED lines=13> */
.L_x_1:


//--------------------- .nv.shared.triton_poi_fused_convolution_div_max_pool2d_with_indices_relu_sub_31 --------------------------
	.section	.nv.shared.triton_poi_fused_convolution_div_max_pool2d_with_indices_relu_sub_31,"aw",@nobits
	.sectionflags	@""
	.align	16
	.zero		1024


//--------------------- .nv.constant0.triton_poi_fused_convolution_div_max_pool2d_with_indices_relu_sub_31 --------------------------
	.section	.nv.constant0.triton_poi_fused_convolution_div_max_pool2d_with_indices_relu_sub_31,"a",@progbits
	.sectionflags	@""
	.align	4
.nv.constant0.triton_poi_fused_convolution_div_max_pool2d_with_indices_relu_sub_31:
	.zero		560
